//
// Generated by NVIDIA NVVM Compiler
//
// Compiler Build ID: CL-36424714
// Cuda compilation tools, release 13.0, V13.0.88
// Based on NVVM 20.0.0
//

.version 9.0
.target sm_100
.address_size 64

	// .globl	_Z15matrixVectorMulPiS_S_

.visible .entry _Z15matrixVectorMulPiS_S_(
	.param .u64 .ptr .align 1 _Z15matrixVectorMulPiS_S__param_0,
	.param .u64 .ptr .align 1 _Z15matrixVectorMulPiS_S__param_1,
	.param .u64 .ptr .align 1 _Z15matrixVectorMulPiS_S__param_2
)
{
	.reg .pred 	%p<3>;
	.reg .b32 	%r<39>;
	.reg .b64 	%rd<16>;

	ld.param.u64 	%rd6, [_Z15matrixVectorMulPiS_S__param_0];
	ld.param.u64 	%rd7, [_Z15matrixVectorMulPiS_S__param_1];
	ld.param.u64 	%rd8, [_Z15matrixVectorMulPiS_S__param_2];
	mov.u32 	%r9, %tid.x;
	mov.u32 	%r10, %ctaid.x;
	mov.u32 	%r11, %ntid.x;
	mad.lo.s32 	%r1, %r10, %r11, %r9;
	setp.gt.s32 	%p1, %r1, 999;
	@%p1 bra 	$L__BB0_3;
	cvta.to.global.u64 	%rd9, %rd8;
	mul.wide.s32 	%rd10, %r1, 4;
	add.s64 	%rd1, %rd9, %rd10;
	mov.b32 	%r37, 0;
	st.global.u32 	[%rd1], %r37;
	mul.lo.s32 	%r36, %r1, 1000;
	cvta.to.global.u64 	%rd11, %rd6;
	add.s64 	%rd2, %rd11, 16;
	cvta.to.global.u64 	%rd12, %rd7;
	add.s64 	%rd15, %rd12, 16;
	mov.u32 	%r38, %r37;
$L__BB0_2:
	mul.wide.s32 	%rd13, %r36, 4;
	add.s64 	%rd14, %rd2, %rd13;
	ld.global.u32 	%r13, [%rd14+-16];
	ld.global.u32 	%r14, [%rd15+-16];
	mad.lo.s32 	%r15, %r14, %r13, %r37;
	st.global.u32 	[%rd1], %r15;
	ld.global.u32 	%r16, [%rd14+-12];
	ld.global.u32 	%r17, [%rd15+-12];
	mad.lo.s32 	%r18, %r17, %r16, %r15;
	st.global.u32 	[%rd1], %r18;
	ld.global.u32 	%r19, [%rd14+-8];
	ld.global.u32 	%r20, [%rd15+-8];
	mad.lo.s32 	%r21, %r20, %r19, %r18;
	st.global.u32 	[%rd1], %r21;
	ld.global.u32 	%r22, [%rd14+-4];
	ld.global.u32 	%r23, [%rd15+-4];
	mad.lo.s32 	%r24, %r23, %r22, %r21;
	st.global.u32 	[%rd1], %r24;
	ld.global.u32 	%r25, [%rd14];
	ld.global.u32 	%r26, [%rd15];
	mad.lo.s32 	%r27, %r26, %r25, %r24;
	st.global.u32 	[%rd1], %r27;
	ld.global.u32 	%r28, [%rd14+4];
	ld.global.u32 	%r29, [%rd15+4];
	mad.lo.s32 	%r30, %r29, %r28, %r27;
	st.global.u32 	[%rd1], %r30;
	ld.global.u32 	%r31, [%rd14+8];
	ld.global.u32 	%r32, [%rd15+8];
	mad.lo.s32 	%r33, %r32, %r31, %r30;
	st.global.u32 	[%rd1], %r33;
	ld.global.u32 	%r34, [%rd14+12];
	ld.global.u32 	%r35, [%rd15+12];
	mad.lo.s32 	%r37, %r35, %r34, %r33;
	st.global.u32 	[%rd1], %r37;
	add.s32 	%r38, %r38, 8;
	add.s32 	%r36, %r36, 8;
	add.s64 	%rd15, %rd15, 32;
	setp.ne.s32 	%p2, %r38, 1000;
	@%p2 bra 	$L__BB0_2;
$L__BB0_3:
	ret;

}


// ===== COMPILED SASS (sm_100) =====

	.target	sm_100

	.elftype	@"ET_EXEC"


//--------------------- .note.nv.tkinfo           --------------------------
	.section	.note.nv.tkinfo,"",@"SHT_NOTE"
	.sectionflags	@"SHF_NOTE_NV_TKINFO"
	.tkinfo
        /*0018*/ 	.word	0x00000002
        /*0030*/ 	.string	""
        /*0030*/ 	.string	"ptxas"
        /*0030*/ 	.string	"Cuda compilation tools, release 13.0, V13.0.88"
        /*0030*/ 	.string	"Build cuda_13.0.r13.0/compiler.36424714_0"
        /*0030*/ 	.string	"-arch sm_100 -m 64 "



//--------------------- .note.nv.cuinfo           --------------------------
	.section	.note.nv.cuinfo,"",@"SHT_NOTE"
	.sectionflags	@"SHF_NOTE_NV_CUINFO"
        /*0018*/ 	.short	0x0002
        /*001a*/ 	.short	0x0064
        /*001c*/ 	.short	0x0082
	.zero		2


//--------------------- .nv.info                  --------------------------
	.section	.nv.info,"",@"SHT_CUDA_INFO"
	.align	4


	//----- nvinfo : EIATTR_REGCOUNT
	.align		4
        /*0000*/ 	.byte	0x04, 0x2f
        /*0002*/ 	.short	(.L_1 - .L_0)
	.align		4
.L_0:
        /*0004*/ 	.word	index@(_Z15matrixVectorMulPiS_S_)
        /*0008*/ 	.word	0x00000016


	//----- nvinfo : EIATTR_FRAME_SIZE
	.align		4
.L_1:
        /*000c*/ 	.byte	0x04, 0x11
        /*000e*/ 	.short	(.L_3 - .L_2)
	.align		4
.L_2:
        /*0010*/ 	.word	index@(_Z15matrixVectorMulPiS_S_)
        /*0014*/ 	.word	0x00000000


	//----- nvinfo : EIATTR_MIN_STACK_SIZE
	.align		4
.L_3:
        /*0018*/ 	.byte	0x04, 0x12
        /*001a*/ 	.short	(.L_5 - .L_4)
	.align		4
.L_4:
        /*001c*/ 	.word	index@(_Z15matrixVectorMulPiS_S_)
        /*0020*/ 	.word	0x00000000
.L_5:


//--------------------- .nv.compat                --------------------------
	.section	.nv.compat,"",@"SHT_CUDA_COMPAT_INFO"
	.align	4
        /*0000*/ 	.byte	0x02, 0x09, 0x00, 0x00, 0x02, 0x02, 0x01, 0x00, 0x02, 0x05, 0x05, 0x00, 0x03, 0x07, 0x01, 0x01
        /*0010*/ 	.byte	0x02, 0x03, 0x00, 0x00, 0x02, 0x06, 0x01, 0x00, 0x04, 0x0b, 0x08, 0x00, 0x09, 0x00, 0x00, 0x00
        /*0020*/ 	.byte	0x00, 0x00, 0x00, 0x00


//--------------------- .nv.info._Z15matrixVectorMulPiS_S_ --------------------------
	.section	.nv.info._Z15matrixVectorMulPiS_S_,"",@"SHT_CUDA_INFO"
	.sectionflags	@""
	.align	4


	//----- nvinfo : EIATTR_CUDA_API_VERSION
	.align		4
        /*0000*/ 	.byte	0x04, 0x37
        /*0002*/ 	.short	(.L_7 - .L_6)
.L_6:
        /*0004*/ 	.word	0x00000082


	//----- nvinfo : EIATTR_KPARAM_INFO
	.align		4
.L_7:
        /*0008*/ 	.byte	0x04, 0x17
        /*000a*/ 	.short	(.L_9 - .L_8)
.L_8:
        /*000c*/ 	.word	0x00000000
        /*0010*/ 	.short	0x0002
        /*0012*/ 	.short	0x0010
        /*0014*/ 	.byte	0x00, 0xf5, 0x21, 0x00


	//----- nvinfo : EIATTR_KPARAM_INFO
	.align		4
.L_9:
        /*0018*/ 	.byte	0x04, 0x17
        /*001a*/ 	.short	(.L_11 - .L_10)
.L_10:
        /*001c*/ 	.word	0x00000000
        /*0020*/ 	.short	0x0001
        /*0022*/ 	.short	0x0008
        /*0024*/ 	.byte	0x00, 0xf5, 0x21, 0x00


	//----- nvinfo : EIATTR_KPARAM_INFO
	.align		4
.L_11:
        /*0028*/ 	.byte	0x04, 0x17
        /*002a*/ 	.short	(.L_13 - .L_12)
.L_12:
        /*002c*/ 	.word	0x00000000
        /*0030*/ 	.short	0x0000
        /*0032*/ 	.short	0x0000
        /*0034*/ 	.byte	0x00, 0xf5, 0x21, 0x00


	//----- nvinfo : EIATTR_SPARSE_MMA_MASK
	.align		4
.L_13:
        /*0038*/ 	.byte	0x03, 0x50
        /*003a*/ 	.short	0x0000


	//----- nvinfo : EIATTR_MAXREG_COUNT
	.align		4
        /*003c*/ 	.byte	0x03, 0x1b
        /*003e*/ 	.short	0x00ff


	//----- nvinfo : EIATTR_MERCURY_ISA_VERSION
	.align		4
        /*0040*/ 	.byte	0x03, 0x5f
        /*0042*/ 	.short	0x0101


	//----- nvinfo : EIATTR_VRC_CTA_INIT_COUNT
	.align		4
        /*0044*/ 	.byte	0x02, 0x4a
	.zero		1
	.zero		1


	//----- nvinfo : EIATTR_EXIT_INSTR_OFFSETS
	.align		4
        /*0048*/ 	.byte	0x04, 0x1c
        /*004a*/ 	.short	(.L_15 - .L_14)


	//   ....[0]....
.L_14:
        /*004c*/ 	.word	0x00000060


	//   ....[1]....
        /*0050*/ 	.word	0x00000c80


	//----- nvinfo : EIATTR_CBANK_PARAM_SIZE
	.align		4
.L_15:
        /*0054*/ 	.byte	0x03, 0x19
        /*0056*/ 	.short	0x0018


	//----- nvinfo : EIATTR_PARAM_CBANK
	.align		4
        /*0058*/ 	.byte	0x04, 0x0a
        /*005a*/ 	.short	(.L_17 - .L_16)
	.align		4
.L_16:
        /*005c*/ 	.word	index@(.nv.constant0._Z15matrixVectorMulPiS_S_)
        /*0060*/ 	.short	0x0380
        /*0062*/ 	.short	0x0018


	//----- nvinfo : EIATTR_SW_WAR
	.align		4
.L_17:
        /*0064*/ 	.byte	0x04, 0x36
        /*0066*/ 	.short	(.L_19 - .L_18)
.L_18:
        /*0068*/ 	.word	0x00000008
.L_19:


//--------------------- .nv.callgraph             --------------------------
	.section	.nv.callgraph,"",@"SHT_CUDA_CALLGRAPH"
	.align	4
	.sectionentsize	8
	.align		4
        /*0000*/ 	.word	0x00000000
	.align		4
        /*0004*/ 	.word	0xffffffff
	.align		4
        /*0008*/ 	.word	0x00000000
	.align		4
        /*000c*/ 	.word	0xfffffffe
	.align		4
        /*0010*/ 	.word	0x00000000
	.align		4
        /*0014*/ 	.word	0xfffffffd
	.align		4
        /*0018*/ 	.word	0x00000000
	.align		4
        /*001c*/ 	.word	0xfffffffc


//--------------------- .text._Z15matrixVectorMulPiS_S_ --------------------------
	.section	.text._Z15matrixVectorMulPiS_S_,"ax",@progbits
	.align	128
        .global         _Z15matrixVectorMulPiS_S_
        .type           _Z15matrixVectorMulPiS_S_,@function
        .size           _Z15matrixVectorMulPiS_S_,(.L_x_2 - _Z15matrixVectorMulPiS_S_)
        .other          _Z15matrixVectorMulPiS_S_,@"STO_CUDA_ENTRY STV_DEFAULT"
_Z15matrixVectorMulPiS_S_:
.text._Z15matrixVectorMulPiS_S_:
[----:B------:R-:W-:Y:S01]  /*0000*/  LDC R1, c[0x0][0x37c] ;  /* 0x0000df00ff017b82 */ /* 0x000fe20000000800 */
[----:B------:R-:W0:Y:S07]  /*0010*/  S2R R11, SR_TID.X ;  /* 0x00000000000b7919 */ /* 0x000e2e0000002100 */
[----:B------:R-:W0:Y:S08]  /*0020*/  S2UR UR4, SR_CTAID.X ;  /* 0x00000000000479c3 */ /* 0x000e300000002500 */
[----:B------:R-:W0:Y:S02]  /*0030*/  LDC R0, c[0x0][0x360] ;  /* 0x0000d800ff007b82 */ /* 0x000e240000000800 */
[----:B0-----:R-:W-:-:S05]  /*0040*/  IMAD R11, R0, UR4, R11 ;  /* 0x00000004000b7c24 */ /* 0x001fca000f8e020b */
[----:B------:R-:W-:-:S13]  /*0050*/  ISETP.GT.AND P0, PT, R11, 0x3e7, PT ;  /* 0x000003e70b00780c */ /* 0x000fda0003f04270 */
[----:B------:R-:W-:Y:S05]  /*0060*/  @P0 EXIT ;  /* 0x000000000000094d */ /* 0x000fea0003800000 */
[----:B------:R-:W0:Y:S01]  /*0070*/  LDC.64 R2, c[0x0][0x390] ;  /* 0x0000e400ff027b82 */ /* 0x000e220000000a00 */
[----:B------:R-:W1:Y:S01]  /*0080*/  LDCU.64 UR12, c[0x0][0x358] ;  /* 0x00006b00ff0c77ac */ /* 0x000e620008000a00 */
[----:B------:R-:W-:Y:S01]  /*0090*/  HFMA2 R13, -RZ, RZ, 0, 0 ;  /* 0x00000000ff0d7431 */ /* 0x000fe200000001ff */
[----:B------:R-:W2:Y:S02]  /*00a0*/  LDCU.128 UR8, c[0x0][0x380] ;  /* 0x00007000ff0877ac */ /* 0x000ea40008000c00 */
[----:B--2---:R-:W-:Y:S01]  /*00b0*/  UIADD3 UR6, UP0, UPT, UR8, 0x10, URZ ;  /* 0x0000001008067890 */ /* 0x004fe2000ff1e0ff */
[C---:B0-----:R-:W-:Y:S01]  /*00c0*/  IMAD.WIDE R2, R11.reuse, 0x4, R2 ;  /* 0x000000040b027825 */ /* 0x041fe200078e0202 */
[----:B------:R-:W-:Y:S02]  /*00d0*/  UIADD3 UR4, UP1, UPT, UR10, 0x10, URZ ;  /* 0x000000100a047890 */ /* 0x000fe4000ff3e0ff */
[----:B------:R-:W-:Y:S01]  /*00e0*/  UIADD3.X UR7, UPT, UPT, URZ, UR9, URZ, UP0, !UPT ;  /* 0x00000009ff077290 */ /* 0x000fe200087fe4ff */
[----:B------:R-:W-:Y:S01]  /*00f0*/  IMAD R11, R11, 0x3e8, RZ ;  /* 0x000003e80b0b7824 */ /* 0x000fe200078e02ff */
[----:B-1----:R0:W-:Y:S01]  /*0100*/  STG.E desc[UR12][R2.64], RZ ;  /* 0x000000ff02007986 */ /* 0x0021e2000c10190c */
[----:B------:R-:W-:Y:S01]  /*0110*/  UIADD3.X UR5, UPT, UPT, URZ, UR11, URZ, UP1, !UPT ;  /* 0x0000000bff057290 */ /* 0x000fe20008ffe4ff */
[----:B------:R-:W-:-:S02]  /*0120*/  MOV R6, UR6 ;  /* 0x0000000600067c02 */ /* 0x000fc40008000f00 */
[----:B------:R-:W-:Y:S02]  /*0130*/  MOV R7, UR7 ;  /* 0x0000000700077c02 */ /* 0x000fe40008000f00 */
[----:B------:R-:W-:Y:S01]  /*0140*/  MOV R0, UR4 ;  /* 0x0000000400007c02 */ /* 0x000fe20008000f00 */
[----:B------:R-:W-:Y:S01]  /*0150*/  UMOV UR4, URZ ;  /* 0x000000ff00047c82 */ /* 0x000fe20008000000 */
[----:B------:R-:W-:-:S07]  /*0160*/  MOV R17, UR5 ;  /* 0x0000000500117c02 */ /* 0x000fce0008000f00 */
.L_x_0:
[----:B------:R-:W-:Y:S01]  /*0170*/  IMAD.WIDE R8, R11, 0x4, R6 ;  /* 0x000000040b087825 */ /* 0x000fe200078e0206 */
[----:B------:R-:W-:Y:S02]  /*0180*/  MOV R4, R0 ;  /* 0x0000000000047202 */ /* 0x000fe40000000f00 */
[----:B------:R-:W-:Y:S02]  /*0190*/  MOV R5, R17 ;  /* 0x0000001100057202 */ /* 0x000fe40000000f00 */
[----:B------:R-:W2:Y:S04]  /*01a0*/  LDG.E R0, desc[UR12][R8.64+-0x10] ;  /* 0xfffff00c08007981 */ /* 0x000ea8000c1e1900 */
[----:B------:R-:W2:Y:S02]  /*01b0*/  LDG.E R10, desc[UR12][R4.64+-0x10] ;  /* 0xfffff00c040a7981 */ /* 0x000ea4000c1e1900 */
[----:B-12---:R-:W-:-:S05]  /*01c0*/  IMAD R13, R0, R10, R13 ;  /* 0x0000000a000d7224 */ /* 0x006fca00078e020d */
[----:B------:R1:W-:Y:S04]  /*01d0*/  STG.E desc[UR12][R2.64], R13 ;  /* 0x0000000d02007986 */ /* 0x0003e8000c10190c */
[----:B------:R-:W2:Y:S04]  /*01e0*/  LDG.E R0, desc[UR12][R8.64+-0xc] ;  /* 0xfffff40c08007981 */ /* 0x000ea8000c1e1900 */
[----:B------:R-:W2:Y:S02]  /*01f0*/  LDG.E R10, desc[UR12][R4.64+-0xc] ;  /* 0xfffff40c040a7981 */ /* 0x000ea4000c1e1900 */
[----:B--2---:R-:W-:-:S05]  /*0200*/  IMAD R15, R0, R10, R13 ;  /* 0x0000000a000f7224 */ /* 0x004fca00078e020d */
[----:B------:R2:W-:Y:S04]  /*0210*/  STG.E desc[UR12][R2.64], R15 ;  /* 0x0000000f02007986 */ /* 0x0005e8000c10190c */
[----:B------:R-:W3:Y:S04]  /*0220*/  LDG.E R0, desc[UR12][R8.64+-0x8] ;  /* 0xfffff80c08007981 */ /* 0x000ee8000c1e1900 */
[----:B------:R-:W3:Y:S02]  /*0230*/  LDG.E R10, desc[UR12][R4.64+-0x8] ;  /* 0xfffff80c040a7981 */ /* 0x000ee4000c1e1900 */
[----:B---3--:R-:W-:-:S05]  /*0240*/  IMAD R17, R0, R10, R15 ;  /* 0x0000000a00117224 */ /* 0x008fca00078e020f */
[----:B------:R3:W-:Y:S04]  /*0250*/  STG.E desc[UR12][R2.64], R17 ;  /* 0x0000001102007986 */ /* 0x0007e8000c10190c */
[----:B------:R-:W1:Y:S04]  /*0260*/  LDG.E R0, desc[UR12][R8.64+-0x4] ;  /* 0xfffffc0c08007981 */ /* 0x000e68000c1e1900 */
[----:B------:R-:W1:Y:S02]  /*0270*/  LDG.E R10, desc[UR12][R4.64+-0x4] ;  /* 0xfffffc0c040a7981 */ /* 0x000e64000c1e1900 */
[----:B-1----:R-:W-:-:S05]  /*0280*/  IMAD R13, R0, R10, R17 ;  /* 0x0000000a000d7224 */ /* 0x002fca00078e0211 */
        /* <DEDUP_REMOVED lines=9> */
[----:B------:R-:W4:Y:S04]  /*0320*/  LDG.E R0, desc[UR12][R8.64+0x8] ;  /* 0x0000080c08007981 */ /* 0x000f28000c1e1900 */
[----:B------:R-:W4:Y:S02]  /*0330*/  LDG.E R10, desc[UR12][R4.64+0x8] ;  /* 0x0000080c040a7981 */ /* 0x000f24000c1e1900 */
[----:B----4-:R-:W-:-:S05]  /*0340*/  IMAD R19, R0, R10, R17 ;  /* 0x0000000a00137224 */ /* 0x010fca00078e0211 */
[----:B------:R-:W-:Y:S04]  /*0350*/  STG.E desc[UR12][R2.64], R19 ;  /* 0x0000001302007986 */ /* 0x000fe8000c10190c */
[----:B------:R-:W2:Y:S04]  /*0360*/  LDG.E R0, desc[UR12][R8.64+0xc] ;  /* 0x00000c0c08007981 */ /* 0x000ea8000c1e1900 */
[----:B------:R-:W2:Y:S01]  /*0370*/  LDG.E R10, desc[UR12][R4.64+0xc] ;  /* 0x00000c0c040a7981 */ /* 0x000ea2000c1e1900 */
[----:B-1----:R-:W-:-:S05]  /*0380*/  IADD3 R13, PT, PT, R11, 0x8, RZ ;  /* 0x000000080b0d7810 */ /* 0x002fca0007ffe0ff */
[----:B------:R-:W-:-:S04]  /*0390*/  IMAD.WIDE R12, R13, 0x4, R6 ;  /* 0x000000040d0c7825 */ /* 0x000fc800078e0206 */
[----:B--2---:R-:W-:-:S05]  /*03a0*/  IMAD R15, R0, R10, R19 ;  /* 0x0000000a000f7224 */ /* 0x004fca00078e0213 */
[----:B------:R1:W-:Y:S04]  /*03b0*/  STG.E desc[UR12][R2.64], R15 ;  /* 0x0000000f02007986 */ /* 0x0003e8000c10190c */
[----:B------:R-:W3:Y:S04]  /*03c0*/  LDG.E R10, desc[UR12][R4.64+0x10] ;  /* 0x0000100c040a7981 */ /* 0x000ee8000c1e1900 */
[----:B------:R-:W3:Y:S02]  /*03d0*/  LDG.E R0, desc[UR12][R12.64+-0x10] ;  /* 0xfffff00c0c007981 */ /* 0x000ee4000c1e1900 */
[----:B---3--:R-:W-:-:S05]  /*03e0*/  IMAD R17, R0, R10, R15 ;  /* 0x0000000a00117224 */ /* 0x008fca00078e020f */
        /* <DEDUP_REMOVED lines=25> */
[----:B------:R-:W4:Y:S04]  /*0580*/  LDG.E R0, desc[UR12][R12.64+0xc] ;  /* 0x00000c0c0c007981 */ /* 0x000f28000c1e1900 */
[----:B------:R-:W4:Y:S01]  /*0590*/  LDG.E R8, desc[UR12][R4.64+0x2c] ;  /* 0x00002c0c04087981 */ /* 0x000f22000c1e1900 */
[----:B---3--:R-:W-:Y:S01]  /*05a0*/  IADD3 R9, PT, PT, R11, 0x10, RZ ;  /* 0x000000100b097810 */ /* 0x008fe20007ffe0ff */
[----:B----4-:R-:W-:-:S04]  /*05b0*/  IMAD R19, R0, R8, R17 ;  /* 0x0000000800137224 */ /* 0x010fc800078e0211 */
[----:B------:R-:W-:Y:S01]  /*05c0*/  IMAD.WIDE R8, R9, 0x4, R6 ;  /* 0x0000000409087825 */ /* 0x000fe200078e0206 */
[----:B------:R-:W-:Y:S04]  /*05d0*/  STG.E desc[UR12][R2.64], R19 ;  /* 0x0000001302007986 */ /* 0x000fe8000c10190c */
[----:B------:R-:W1:Y:S04]  /*05e0*/  LDG.E R10, desc[UR12][R4.64+0x30] ;  /* 0x0000300c040a7981 */ /* 0x000e68000c1e1900 */
[----:B------:R-:W1:Y:S02]  /*05f0*/  LDG.E R0, desc[UR12][R8.64+-0x10] ;  /* 0xfffff00c08007981 */ /* 0x000e64000c1e1900 */
[----:B-1----:R-:W-:-:S05]  /*0600*/  IMAD R15, R0, R10, R19 ;  /* 0x0000000a000f7224 */ /* 0x002fca00078e0213 */
[----:B------:R1:W-:Y:S04]  /*0610*/  STG.E desc[UR12][R2.64], R15 ;  /* 0x0000000f02007986 */ /* 0x0003e8000c10190c */
[----:B------:R-:W3:Y:S04]  /*0620*/  LDG.E R0, desc[UR12][R8.64+-0xc] ;  /* 0xfffff40c08007981 */ /* 0x000ee8000c1e1900 */
[----:B------:R-:W3:Y:S02]  /*0630*/  LDG.E R10, desc[UR12][R4.64+0x34] ;  /* 0x0000340c040a7981 */ /* 0x000ee4000c1e1900 */
[----:B---3--:R-:W-:-:S05]  /*0640*/  IMAD R13, R0, R10, R15 ;  /* 0x0000000a000d7224 */ /* 0x008fca00078e020f */
[----:B------:R3:W-:Y:S04]  /*0650*/  STG.E desc[UR12][R2.64], R13 ;  /* 0x0000000d02007986 */ /* 0x0007e8000c10190c */
[----:B------:R-:W2:Y:S04]  /*0660*/  LDG.E R0, desc[UR12][R8.64+-0x8] ;  /* 0xfffff80c08007981 */ /* 0x000ea8000c1e1900 */
[----:B------:R-:W2:Y:S02]  /*0670*/  LDG.E R10, desc[UR12][R4.64+0x38] ;  /* 0x0000380c040a7981 */ /* 0x000ea4000c1e1900 */
[----:B--2---:R-:W-:-:S05]  /*0680*/  IMAD R17, R0, R10, R13 ;  /* 0x0000000a00117224 */ /* 0x004fca00078e020d */
[----:B------:R2:W-:Y:S04]  /*0690*/  STG.E desc[UR12][R2.64], R17 ;  /* 0x0000001102007986 */ /* 0x0005e8000c10190c */
        /* <DEDUP_REMOVED lines=16> */
[----:B------:R-:W4:Y:S04]  /*07a0*/  LDG.E R0, desc[UR12][R8.64+0xc] ;  /* 0x00000c0c08007981 */ /* 0x000f28000c1e1900 */
[----:B------:R-:W4:Y:S01]  /*07b0*/  LDG.E R10, desc[UR12][R4.64+0x4c] ;  /* 0x00004c0c040a7981 */ /* 0x000f22000c1e1900 */
[----:B---3--:R-:W-:-:S05]  /*07c0*/  IADD3 R13, PT, PT, R11, 0x18, RZ ;  /* 0x000000180b0d7810 */ /* 0x008fca0007ffe0ff */
[----:B------:R-:W-:-:S04]  /*07d0*/  IMAD.WIDE R12, R13, 0x4, R6 ;  /* 0x000000040d0c7825 */ /* 0x000fc800078e0206 */
[----:B----4-:R-:W-:-:S05]  /*07e0*/  IMAD R19, R0, R10, R15 ;  /* 0x0000000a00137224 */ /* 0x010fca00078e020f */
[----:B------:R-:W-:Y:S04]  /*07f0*/  STG.E desc[UR12][R2.64], R19 ;  /* 0x0000001302007986 */ /* 0x000fe8000c10190c */
        /* <DEDUP_REMOVED lines=34> */
[----:B-1----:R-:W3:Y:S04]  /*0a20*/  LDG.E R15, desc[UR12][R4.64+0x70] ;  /* 0x0000700c040f7981 */ /* 0x002ee8000c1e1900 */
[----:B------:R-:W3:Y:S02]  /*0a30*/  LDG.E R0, desc[UR12][R8.64+-0x10] ;  /* 0xfffff00c08007981 */ /* 0x000ee4000c1e1900 */
[----:B---3--:R-:W-:-:S05]  /*0a40*/  IMAD R15, R0, R15, R19 ;  /* 0x0000000f000f7224 */ /* 0x008fca00078e0213 */
        /* <DEDUP_REMOVED lines=26> */
[----:B------:R-:W3:Y:S01]  /*0bf0*/  LDG.E R10, desc[UR12][R4.64+0x8c] ;  /* 0x00008c0c040a7981 */ /* 0x000ee2000c1e1900 */
[----:B------:R-:W-:-:S04]  /*0c00*/  UIADD3 UR4, UPT, UPT, UR4, 0x28, URZ ;  /* 0x0000002804047890 */ /* 0x000fc8000fffe0ff */
[----:B------:R-:W-:Y:S01]  /*0c10*/  UISETP.NE.AND UP0, UPT, UR4, 0x3e8, UPT ;  /* 0x000003e80400788c */ /* 0x000fe2000bf05270 */
[----:B------:R-:W-:Y:S01]  /*0c20*/  IADD3 R11, PT, PT, R11, 0x28, RZ ;  /* 0x000000280b0b7810 */ /* 0x000fe20007ffe0ff */
[----:B---3--:R-:W-:-:S05]  /*0c30*/  IMAD R13, R0, R10, R15 ;  /* 0x0000000a000d7224 */ /* 0x008fca00078e020f */
[----:B------:R1:W-:Y:S01]  /*0c40*/  STG.E desc[UR12][R2.64], R13 ;  /* 0x0000000d02007986 */ /* 0x0003e2000c10190c */
[----:B------:R-:W-:-:S04]  /*0c50*/  IADD3 R0, P0, PT, R4, 0xa0, RZ ;  /* 0x000000a004007810 */ /* 0x000fc80007f1e0ff */
[----:B--2---:R-:W-:Y:S01]  /*0c60*/  IADD3.X R17, PT, PT, RZ, R5, RZ, P0, !PT ;  /* 0x00000005ff117210 */ /* 0x004fe200007fe4ff */
[----:B------:R-:W-:Y:S08]  /*0c70*/  BRA.U UP0, `(.L_x_0) ;  /* 0xfffffff5003c7547 */ /* 0x000ff0000b83ffff */
[----:B------:R-:W-:Y:S05]  /*0c80*/  EXIT ;  /* 0x000000000000794d */ /* 0x000fea0003800000 */
.L_x_1:
[----:B------:R-:W-:-:S00]  /*0c90*/  BRA `(.L_x_1) ;  /* 0xfffffffc00fc7947 */ /* 0x000fc0000383ffff */
[----:B------:R-:W-:-:S00]  /*0ca0*/  NOP ;  /* 0x0000000000007918 */ /* 0x000fc00000000000 */
        /* <DEDUP_REMOVED lines=13> */
.L_x_2:


//--------------------- .nv.shared.reserved.0     --------------------------
	.section	.nv.shared.reserved.0,"aw",@nobits
	.weak		__nv_reservedSMEM_offset_0_alias
	.size		__nv_reservedSMEM_offset_0_alias, 0, 64
	.other		__nv_reservedSMEM_offset_0_alias,@"STO_CUDA_RESERVED_SHARED STV_DEFAULT"
__nv_reservedSMEM_offset_0_alias:
	.zero		0
	.zero		64


//--------------------- .nv.constant0._Z15matrixVectorMulPiS_S_ --------------------------
	.section	.nv.constant0._Z15matrixVectorMulPiS_S_,"a",@progbits
	.sectionflags	@""
	.align	4
.nv.constant0._Z15matrixVectorMulPiS_S_:
	.zero		920


//--------------------- SYMBOLS --------------------------

	.type		.nv.reservedSmem.offset0,@object
	.size		.nv.reservedSmem.offset0,0x4
